	.headerflags	@"EF_CUDA_TEXMODE_UNIFIED EF_CUDA_64BIT_ADDRESS EF_CUDA_ACCELERATORS EF_CUDA_SM90 EF_CUDA_VIRTUAL_SM(EF_CUDA_SM90)"
	.elftype	@"ET_EXEC"


//--------------------- .nv.info                  --------------------------
	.section	.nv.info,"",@"SHT_CUDA_INFO"
	.align	4


	//----- nvinfo : EIATTR_REGCOUNT
	.align		4
        /*0000*/ 	.byte	0x04, 0x2f
        /*0002*/ 	.short	(.L_1 - .L_0)
	.align		4
.L_0:
        /*0004*/ 	.word	index@(triton_poi_fused_add_mul_0)
        /*0008*/ 	.word	0x00000010


	//----- nvinfo : EIATTR_MIN_STACK_SIZE
	.align		4
.L_1:
        /*000c*/ 	.byte	0x04, 0x12
        /*000e*/ 	.short	(.L_3 - .L_2)
	.align		4
.L_2:
        /*0010*/ 	.word	index@(triton_poi_fused_add_mul_0)
        /*0014*/ 	.word	0x00000000


	//----- nvinfo : EIATTR_FRAME_SIZE
	.align		4
.L_3:
        /*0018*/ 	.byte	0x04, 0x11
        /*001a*/ 	.short	(.L_5 - .L_4)
	.align		4
.L_4:
        /*001c*/ 	.word	index@(triton_poi_fused_add_mul_0)
        /*0020*/ 	.word	0x00000000


	//----- nvinfo : EIATTR_MIN_STACK_SIZE
	.align		4
.L_5:
        /*0024*/ 	.byte	0x04, 0x12
        /*0026*/ 	.short	(.L_7 - .L_6)
	.align		4
.L_6:
        /*0028*/ 	.word	index@(triton_poi_fused_add_mul_0)
        /*002c*/ 	.word	0x00000000
.L_7:


//--------------------- .nv.info.triton_poi_fused_add_mul_0 --------------------------
	.section	.nv.info.triton_poi_fused_add_mul_0,"",@"SHT_CUDA_INFO"
	.sectionflags	@""
	.align	4


	//----- nvinfo : EIATTR_CUDA_API_VERSION
	.align		4
        /*0000*/ 	.byte	0x04, 0x37
        /*0002*/ 	.short	(.L_9 - .L_8)
.L_8:
        /*0004*/ 	.word	0x0000007c


	//----- nvinfo : EIATTR_KPARAM_INFO
	.align		4
.L_9:
        /*0008*/ 	.byte	0x04, 0x17
        /*000a*/ 	.short	(.L_11 - .L_10)
.L_10:
        /*000c*/ 	.word	0x00000000
        /*0010*/ 	.short	0x0004
        /*0012*/ 	.short	0x0020
        /*0014*/ 	.byte	0x00, 0xf0, 0x11, 0x00


	//----- nvinfo : EIATTR_KPARAM_INFO
	.align		4
.L_11:
        /*0018*/ 	.byte	0x04, 0x17
        /*001a*/ 	.short	(.L_13 - .L_12)
.L_12:
        /*001c*/ 	.word	0x00000000
        /*0020*/ 	.short	0x0003
        /*0022*/ 	.short	0x0018
        /*0024*/ 	.byte	0x00, 0xf4, 0x21, 0x00


	//----- nvinfo : EIATTR_KPARAM_INFO
	.align		4
.L_13:
        /*0028*/ 	.byte	0x04, 0x17
        /*002a*/ 	.short	(.L_15 - .L_14)
.L_14:
        /*002c*/ 	.word	0x00000000
        /*0030*/ 	.short	0x0002
        /*0032*/ 	.short	0x0010
        /*0034*/ 	.byte	0x00, 0xf4, 0x21, 0x00


	//----- nvinfo : EIATTR_KPARAM_INFO
	.align		4
.L_15:
        /*0038*/ 	.byte	0x04, 0x17
        /*003a*/ 	.short	(.L_17 - .L_16)
.L_16:
        /*003c*/ 	.word	0x00000000
        /*0040*/ 	.short	0x0001
        /*0042*/ 	.short	0x0008
        /*0044*/ 	.byte	0x00, 0xf4, 0x21, 0x00


	//----- nvinfo : EIATTR_KPARAM_INFO
	.align		4
.L_17:
        /*0048*/ 	.byte	0x04, 0x17
        /*004a*/ 	.short	(.L_19 - .L_18)
.L_18:
        /*004c*/ 	.word	0x00000000
        /*0050*/ 	.short	0x0000
        /*0052*/ 	.short	0x0000
        /*0054*/ 	.byte	0x00, 0xf4, 0x21, 0x00


	//----- nvinfo : EIATTR_SPARSE_MMA_MASK
	.align		4
.L_19:
        /*0058*/ 	.byte	0x03, 0x50
        /*005a*/ 	.short	0x0000


	//----- nvinfo : EIATTR_MAXREG_COUNT
	.align		4
        /*005c*/ 	.byte	0x03, 0x1b
        /*005e*/ 	.short	0x00ff


	//----- nvinfo : EIATTR_EXIT_INSTR_OFFSETS
	.align		4
        /*0060*/ 	.byte	0x04, 0x1c
        /*0062*/ 	.short	(.L_21 - .L_20)


	//   ....[0]....
.L_20:
        /*0064*/ 	.word	0x000001b0


	//   ....[1]....
        /*0068*/ 	.word	0x000001d0


	//----- nvinfo : EIATTR_REQNTID
	.align		4
.L_21:
        /*006c*/ 	.byte	0x04, 0x10
        /*006e*/ 	.short	(.L_23 - .L_22)
.L_22:
        /*0070*/ 	.word	0x00000080
        /*0074*/ 	.word	0x00000001
        /*0078*/ 	.word	0x00000001


	//----- nvinfo : EIATTR_CBANK_PARAM_SIZE
	.align		4
.L_23:
        /*007c*/ 	.byte	0x03, 0x19
        /*007e*/ 	.short	0x0024


	//----- nvinfo : EIATTR_PARAM_CBANK
	.align		4
        /*0080*/ 	.byte	0x04, 0x0a
        /*0082*/ 	.short	(.L_25 - .L_24)
	.align		4
.L_24:
        /*0084*/ 	.word	index@(.nv.constant0.triton_poi_fused_add_mul_0)
        /*0088*/ 	.short	0x0210
        /*008a*/ 	.short	0x0024


	//----- nvinfo : EIATTR_SW_WAR
	.align		4
.L_25:
        /*008c*/ 	.byte	0x04, 0x36
        /*008e*/ 	.short	(.L_27 - .L_26)
.L_26:
        /*0090*/ 	.word	0x00000008
.L_27:


//--------------------- .nv.callgraph             --------------------------
	.section	.nv.callgraph,"",@"SHT_CUDA_CALLGRAPH"
	.align	4
	.sectionentsize	8
	.align		4
        /*0000*/ 	.word	0x00000000
	.align		4
        /*0004*/ 	.word	0xffffffff
	.align		4
        /*0008*/ 	.word	0x00000000
	.align		4
        /*000c*/ 	.word	0xfffffffe
	.align		4
        /*0010*/ 	.word	0x00000000
	.align		4
        /*0014*/ 	.word	0xfffffffd
	.align		4
        /*0018*/ 	.word	0x00000000
	.align		4
        /*001c*/ 	.word	0xfffffffc


//--------------------- .text.triton_poi_fused_add_mul_0 --------------------------
	.section	.text.triton_poi_fused_add_mul_0,"ax",@progbits
	.align	128
        .global         triton_poi_fused_add_mul_0
        .type           triton_poi_fused_add_mul_0,@function
        .size           triton_poi_fused_add_mul_0,(.L_x_1 - triton_poi_fused_add_mul_0)
        .other          triton_poi_fused_add_mul_0,@"STO_CUDA_ENTRY STV_DEFAULT"
triton_poi_fused_add_mul_0:
.text.triton_poi_fused_add_mul_0:
[----:B------:R-:W0:Y:S02]  /*0000*/  LDC R1, c[0x0][0x28] ;  /* 0x00000a00ff017b82 */ /* 0x000e240000000800 */
[----:B------:R-:W1:Y:S01]  /*0010*/  S2R R0, SR_TID.X ;  /* 0x0000000000007919 */ /* 0x000e620000002100 */
[----:B------:R-:W2:Y:S01]  /*0020*/  LDC.64 R6, c[0x0][0x220] ;  /* 0x00008800ff067b82 */ /* 0x000ea20000000a00 */
[----:B------:R-:W-:Y:S01]  /*0030*/  IMAD.MOV.U32 R10, RZ, RZ, RZ ;  /* 0x000000ffff0a7224 */ /* 0x000fe200078e00ff */
[----:B------:R-:W-:Y:S01]  /*0040*/  ULDC.64 UR4, c[0x0][0x208] ;  /* 0x0000820000047ab9 */ /* 0x000fe20000000a00 */
[----:B------:R-:W3:Y:S05]  /*0050*/  S2R R11, SR_CTAID.X ;  /* 0x00000000000b7919 */ /* 0x000eea0000002500 */
[----:B------:R-:W4:Y:S08]  /*0060*/  LDC.64 R2, c[0x0][0x210] ;  /* 0x00008400ff027b82 */ /* 0x000f300000000a00 */
[----:B------:R-:W5:Y:S01]  /*0070*/  LDC.64 R4, c[0x0][0x218] ;  /* 0x00008600ff047b82 */ /* 0x000f620000000a00 */
[----:B-1----:R-:W-:-:S05]  /*0080*/  LOP3.LUT R0, R0, 0x7f, RZ, 0xc0, !PT ;  /* 0x0000007f00007812 */ /* 0x002fca00078ec0ff */
[----:B---3--:R-:W-:-:S04]  /*0090*/  IMAD R11, R11, 0x80, R0 ;  /* 0x000000800b0b7824 */ /* 0x008fc800078e0200 */
[C---:B-----5:R-:W-:Y:S01]  /*00a0*/  IMAD.WIDE R4, R11.reuse, 0x4, R4 ;  /* 0x000000040b047825 */ /* 0x060fe200078e0204 */
[----:B------:R-:W-:Y:S02]  /*00b0*/  SHF.R.S32.HI R0, RZ, 0x1f, R11 ;  /* 0x0000001fff007819 */ /* 0x000fe4000001140b */
[----:B------:R-:W-:Y:S02]  /*00c0*/  ISETP.GE.AND P0, PT, R11, 0x100, PT ;  /* 0x000001000b00780c */ /* 0x000fe40003f06270 */
[----:B------:R-:W-:-:S04]  /*00d0*/  LEA.HI R0, R0, R11, RZ, 0x2 ;  /* 0x0000000b00007211 */ /* 0x000fc800078f10ff */
[----:B------:R-:W-:Y:S02]  /*00e0*/  LOP3.LUT R8, R0, 0xfffffffc, RZ, 0xc0, !PT ;  /* 0xfffffffc00087812 */ /* 0x000fe400078ec0ff */
[----:B------:R-:W-:Y:S01]  /*00f0*/  SHF.R.S32.HI R9, RZ, 0x2, R0 ;  /* 0x00000002ff097819 */ /* 0x000fe20000011400 */
[----:B------:R-:W-:Y:S01]  /*0100*/  IMAD.MOV.U32 R0, RZ, RZ, RZ ;  /* 0x000000ffff007224 */ /* 0x000fe200078e00ff */
[----:B------:R-:W-:-:S03]  /*0110*/  IADD3 R13, R11, -R8, RZ ;  /* 0x800000080b0d7210 */ /* 0x000fc60007ffe0ff */
[----:B----4-:R-:W-:Y:S02]  /*0120*/  IMAD.WIDE R2, R9, 0x4, R2 ;  /* 0x0000000409027825 */ /* 0x010fe400078e0202 */
[----:B------:R-:W1:Y:S02]  /*0130*/  LDC.64 R8, c[0x0][0x228] ;  /* 0x00008a00ff087b82 */ /* 0x000e640000000a00 */
[----:B--2---:R-:W-:Y:S01]  /*0140*/  IMAD.WIDE R6, R13, 0x4, R6 ;  /* 0x000000040d067825 */ /* 0x004fe200078e0206 */
[----:B------:R-:W-:Y:S01]  /*0150*/  HFMA2.MMA R13, -RZ, RZ, 0, 0 ;  /* 0x00000000ff0d7435 */ /* 0x000fe200000001ff */
[----:B------:R-:W2:Y:S04]  /*0160*/  @!P0 LDG.E.EL R0, desc[UR4][R2.64] ;  /* 0x0000000402008981 */ /* 0x000ea8000c2e1900 */
[----:B------:R-:W2:Y:S05]  /*0170*/  @!P0 LDG.E.EL R10, desc[UR4][R6.64] ;  /* 0x00000004060a8981 */ /* 0x000eaa000c2e1900 */
[----:B------:R-:W2:Y:S01]  /*0180*/  @!P0 LDG.E R13, desc[UR4][R4.64] ;  /* 0x00000004040d8981 */ /* 0x000ea2000c1e1900 */
[----:B-1----:R-:W-:-:S04]  /*0190*/  IMAD.WIDE R8, R11, 0x4, R8 ;  /* 0x000000040b087825 */ /* 0x002fc800078e0208 */
[----:B--2---:R-:W-:Y:S01]  /*01a0*/  FFMA R13, R13, R0, R10 ;  /* 0x000000000d0d7223 */ /* 0x004fe2000000000a */
[----:B------:R-:W-:Y:S06]  /*01b0*/  @P0 EXIT ;  /* 0x000000000000094d */ /* 0x000fec0003800000 */
[----:B------:R-:W-:Y:S01]  /*01c0*/  STG.E desc[UR4][R8.64], R13 ;  /* 0x0000000d08007986 */ /* 0x000fe2000c101904 */
[----:B------:R-:W-:Y:S05]  /*01d0*/  EXIT ;  /* 0x000000000000794d */ /* 0x000fea0003800000 */
.L_x_0:
[----:B------:R-:W-:-:S00]  /*01e0*/  BRA `(.L_x_0) ;  /* 0xfffffffc00fc7947 */ /* 0x000fc0000383ffff */
[----:B------:R-:W-:-:S00]  /*01f0*/  NOP ;  /* 0x0000000000007918 */ /* 0x000fc00000000000 */
        /* <DEDUP_REMOVED lines=8> */
.L_x_1:


//--------------------- .nv.constant0.triton_poi_fused_add_mul_0 --------------------------
	.section	.nv.constant0.triton_poi_fused_add_mul_0,"a",@progbits
	.sectionflags	@""
	.align	4
.nv.constant0.triton_poi_fused_add_mul_0:
	.zero		564
